//
// Generated by NVIDIA NVVM Compiler
//
// Compiler Build ID: CL-36424714
// Cuda compilation tools, release 13.0, V13.0.88
// Based on NVVM 20.0.0
//

.version 9.0
.target sm_100
.address_size 64

	// .globl	_Z6addvecPiPKiS1_

.visible .entry _Z6addvecPiPKiS1_(
	.param .u64 .ptr .align 1 _Z6addvecPiPKiS1__param_0,
	.param .u64 .ptr .align 1 _Z6addvecPiPKiS1__param_1,
	.param .u64 .ptr .align 1 _Z6addvecPiPKiS1__param_2
)
{
	.reg .pred 	%p<3>;
	.reg .b32 	%r<13>;
	.reg .b64 	%rd<11>;

	ld.param.u64 	%rd4, [_Z6addvecPiPKiS1__param_0];
	ld.param.u64 	%rd5, [_Z6addvecPiPKiS1__param_1];
	ld.param.u64 	%rd6, [_Z6addvecPiPKiS1__param_2];
	mov.u32 	%r6, %ctaid.x;
	mov.u32 	%r1, %ntid.x;
	mov.u32 	%r7, %tid.x;
	mad.lo.s32 	%r12, %r6, %r1, %r7;
	setp.gt.s32 	%p1, %r12, 2047;
	@%p1 bra 	$L__BB0_3;
	mov.u32 	%r8, %nctaid.x;
	mul.lo.s32 	%r3, %r1, %r8;
	cvta.to.global.u64 	%rd1, %rd5;
	cvta.to.global.u64 	%rd2, %rd6;
	cvta.to.global.u64 	%rd3, %rd4;
$L__BB0_2:
	mul.wide.s32 	%rd7, %r12, 4;
	add.s64 	%rd8, %rd1, %rd7;
	ld.global.u32 	%r9, [%rd8];
	add.s64 	%rd9, %rd2, %rd7;
	ld.global.u32 	%r10, [%rd9];
	add.s32 	%r11, %r10, %r9;
	add.s64 	%rd10, %rd3, %rd7;
	st.global.u32 	[%rd10], %r11;
	add.s32 	%r12, %r12, %r3;
	setp.lt.s32 	%p2, %r12, 2048;
	@%p2 bra 	$L__BB0_2;
$L__BB0_3:
	ret;

}


// ===== COMPILED SASS (sm_100) =====

	.target	sm_100

	.elftype	@"ET_EXEC"


//--------------------- .note.nv.tkinfo           --------------------------
	.section	.note.nv.tkinfo,"",@"SHT_NOTE"
	.sectionflags	@"SHF_NOTE_NV_TKINFO"
	.tkinfo
        /*0018*/ 	.word	0x00000002
        /*0030*/ 	.string	""
        /*0030*/ 	.string	"ptxas"
        /*0030*/ 	.string	"Cuda compilation tools, release 13.0, V13.0.88"
        /*0030*/ 	.string	"Build cuda_13.0.r13.0/compiler.36424714_0"
        /*0030*/ 	.string	"-arch sm_100 -m 64 "



//--------------------- .note.nv.cuinfo           --------------------------
	.section	.note.nv.cuinfo,"",@"SHT_NOTE"
	.sectionflags	@"SHF_NOTE_NV_CUINFO"
        /*0018*/ 	.short	0x0002
        /*001a*/ 	.short	0x0064
        /*001c*/ 	.short	0x0082
	.zero		2


//--------------------- .nv.info                  --------------------------
	.section	.nv.info,"",@"SHT_CUDA_INFO"
	.align	4


	//----- nvinfo : EIATTR_REGCOUNT
	.align		4
        /*0000*/ 	.byte	0x04, 0x2f
        /*0002*/ 	.short	(.L_1 - .L_0)
	.align		4
.L_0:
        /*0004*/ 	.word	index@(_Z6addvecPiPKiS1_)
        /*0008*/ 	.word	0x00000014


	//----- nvinfo : EIATTR_FRAME_SIZE
	.align		4
.L_1:
        /*000c*/ 	.byte	0x04, 0x11
        /*000e*/ 	.short	(.L_3 - .L_2)
	.align		4
.L_2:
        /*0010*/ 	.word	index@(_Z6addvecPiPKiS1_)
        /*0014*/ 	.word	0x00000000


	//----- nvinfo : EIATTR_MIN_STACK_SIZE
	.align		4
.L_3:
        /*0018*/ 	.byte	0x04, 0x12
        /*001a*/ 	.short	(.L_5 - .L_4)
	.align		4
.L_4:
        /*001c*/ 	.word	index@(_Z6addvecPiPKiS1_)
        /*0020*/ 	.word	0x00000000
.L_5:


//--------------------- .nv.compat                --------------------------
	.section	.nv.compat,"",@"SHT_CUDA_COMPAT_INFO"
	.align	4
        /*0000*/ 	.byte	0x02, 0x09, 0x00, 0x00, 0x02, 0x02, 0x01, 0x00, 0x02, 0x05, 0x05, 0x00, 0x03, 0x07, 0x01, 0x01
        /*0010*/ 	.byte	0x02, 0x03, 0x00, 0x00, 0x02, 0x06, 0x01, 0x00, 0x04, 0x0b, 0x08, 0x00, 0x09, 0x00, 0x00, 0x00
        /*0020*/ 	.byte	0x00, 0x00, 0x00, 0x00


//--------------------- .nv.info._Z6addvecPiPKiS1_ --------------------------
	.section	.nv.info._Z6addvecPiPKiS1_,"",@"SHT_CUDA_INFO"
	.sectionflags	@""
	.align	4


	//----- nvinfo : EIATTR_CUDA_API_VERSION
	.align		4
        /*0000*/ 	.byte	0x04, 0x37
        /*0002*/ 	.short	(.L_7 - .L_6)
.L_6:
        /*0004*/ 	.word	0x00000082


	//----- nvinfo : EIATTR_KPARAM_INFO
	.align		4
.L_7:
        /*0008*/ 	.byte	0x04, 0x17
        /*000a*/ 	.short	(.L_9 - .L_8)
.L_8:
        /*000c*/ 	.word	0x00000000
        /*0010*/ 	.short	0x0002
        /*0012*/ 	.short	0x0010
        /*0014*/ 	.byte	0x00, 0xf5, 0x21, 0x00


	//----- nvinfo : EIATTR_KPARAM_INFO
	.align		4
.L_9:
        /*0018*/ 	.byte	0x04, 0x17
        /*001a*/ 	.short	(.L_11 - .L_10)
.L_10:
        /*001c*/ 	.word	0x00000000
        /*0020*/ 	.short	0x0001
        /*0022*/ 	.short	0x0008
        /*0024*/ 	.byte	0x00, 0xf5, 0x21, 0x00


	//----- nvinfo : EIATTR_KPARAM_INFO
	.align		4
.L_11:
        /*0028*/ 	.byte	0x04, 0x17
        /*002a*/ 	.short	(.L_13 - .L_12)
.L_12:
        /*002c*/ 	.word	0x00000000
        /*0030*/ 	.short	0x0000
        /*0032*/ 	.short	0x0000
        /*0034*/ 	.byte	0x00, 0xf5, 0x21, 0x00


	//----- nvinfo : EIATTR_SPARSE_MMA_MASK
	.align		4
.L_13:
        /*0038*/ 	.byte	0x03, 0x50
        /*003a*/ 	.short	0x0000


	//----- nvinfo : EIATTR_MAXREG_COUNT
	.align		4
        /*003c*/ 	.byte	0x03, 0x1b
        /*003e*/ 	.short	0x00ff


	//----- nvinfo : EIATTR_MERCURY_ISA_VERSION
	.align		4
        /*0040*/ 	.byte	0x03, 0x5f
        /*0042*/ 	.short	0x0101


	//----- nvinfo : EIATTR_VRC_CTA_INIT_COUNT
	.align		4
        /*0044*/ 	.byte	0x02, 0x4a
	.zero		1
	.zero		1


	//----- nvinfo : EIATTR_EXIT_INSTR_OFFSETS
	.align		4
        /*0048*/ 	.byte	0x04, 0x1c
        /*004a*/ 	.short	(.L_15 - .L_14)


	//   ....[0]....
.L_14:
        /*004c*/ 	.word	0x00000060


	//   ....[1]....
        /*0050*/ 	.word	0x00000170


	//----- nvinfo : EIATTR_CRS_STACK_SIZE
	.align		4
.L_15:
        /*0054*/ 	.byte	0x04, 0x1e
        /*0056*/ 	.short	(.L_17 - .L_16)
.L_16:
        /*0058*/ 	.word	0x00000000


	//----- nvinfo : EIATTR_CBANK_PARAM_SIZE
	.align		4
.L_17:
        /*005c*/ 	.byte	0x03, 0x19
        /*005e*/ 	.short	0x0018


	//----- nvinfo : EIATTR_PARAM_CBANK
	.align		4
        /*0060*/ 	.byte	0x04, 0x0a
        /*0062*/ 	.short	(.L_19 - .L_18)
	.align		4
.L_18:
        /*0064*/ 	.word	index@(.nv.constant0._Z6addvecPiPKiS1_)
        /*0068*/ 	.short	0x0380
        /*006a*/ 	.short	0x0018


	//----- nvinfo : EIATTR_SW_WAR
	.align		4
.L_19:
        /*006c*/ 	.byte	0x04, 0x36
        /*006e*/ 	.short	(.L_21 - .L_20)
.L_20:
        /*0070*/ 	.word	0x00000008
.L_21:


//--------------------- .nv.callgraph             --------------------------
	.section	.nv.callgraph,"",@"SHT_CUDA_CALLGRAPH"
	.align	4
	.sectionentsize	8
	.align		4
        /*0000*/ 	.word	0x00000000
	.align		4
        /*0004*/ 	.word	0xffffffff
	.align		4
        /*0008*/ 	.word	0x00000000
	.align		4
        /*000c*/ 	.word	0xfffffffe
	.align		4
        /*0010*/ 	.word	0x00000000
	.align		4
        /*0014*/ 	.word	0xfffffffd
	.align		4
        /*0018*/ 	.word	0x00000000
	.align		4
        /*001c*/ 	.word	0xfffffffc


//--------------------- .text._Z6addvecPiPKiS1_   --------------------------
	.section	.text._Z6addvecPiPKiS1_,"ax",@progbits
	.align	128
        .global         _Z6addvecPiPKiS1_
        .type           _Z6addvecPiPKiS1_,@function
        .size           _Z6addvecPiPKiS1_,(.L_x_2 - _Z6addvecPiPKiS1_)
        .other          _Z6addvecPiPKiS1_,@"STO_CUDA_ENTRY STV_DEFAULT"
_Z6addvecPiPKiS1_:
.text._Z6addvecPiPKiS1_:
[----:B------:R-:W-:Y:S01]  /*0000*/  LDC R1, c[0x0][0x37c] ;  /* 0x0000df00ff017b82 */ /* 0x000fe20000000800 */
[----:B------:R-:W0:Y:S07]  /*0010*/  S2R R0, SR_TID.X ;  /* 0x0000000000007919 */ /* 0x000e2e0000002100 */
[----:B------:R-:W0:Y:S08]  /*0020*/  S2UR UR4, SR_CTAID.X ;  /* 0x00000000000479c3 */ /* 0x000e300000002500 */
[----:B------:R-:W0:Y:S02]  /*0030*/  LDC R15, c[0x0][0x360] ;  /* 0x0000d800ff0f7b82 */ /* 0x000e240000000800 */
[----:B0-----:R-:W-:-:S05]  /*0040*/  IMAD R0, R15, UR4, R0 ;  /* 0x000000040f007c24 */ /* 0x001fca000f8e0200 */
[----:B------:R-:W-:-:S13]  /*0050*/  ISETP.GT.AND P0, PT, R0, 0x7ff, PT ;  /* 0x000007ff0000780c */ /* 0x000fda0003f04270 */
[----:B------:R-:W-:Y:S05]  /*0060*/  @P0 EXIT ;  /* 0x000000000000094d */ /* 0x000fea0003800000 */
[----:B------:R-:W0:Y:S01]  /*0070*/  LDC.64 R10, c[0x0][0x390] ;  /* 0x0000e400ff0a7b82 */ /* 0x000e220000000a00 */
[----:B------:R-:W1:Y:S01]  /*0080*/  LDCU UR4, c[0x0][0x370] ;  /* 0x00006e00ff0477ac */ /* 0x000e620008000800 */
[----:B------:R-:W2:Y:S06]  /*0090*/  LDCU.64 UR6, c[0x0][0x358] ;  /* 0x00006b00ff0677ac */ /* 0x000eac0008000a00 */
[----:B------:R-:W3:Y:S08]  /*00a0*/  LDC.64 R12, c[0x0][0x380] ;  /* 0x0000e000ff0c7b82 */ /* 0x000ef00000000a00 */
[----:B------:R-:W4:Y:S01]  /*00b0*/  LDC.64 R8, c[0x0][0x388] ;  /* 0x0000e200ff087b82 */ /* 0x000f220000000a00 */
[----:B-1----:R-:W-:-:S07]  /*00c0*/  IMAD R15, R15, UR4, RZ ;  /* 0x000000040f0f7c24 */ /* 0x002fce000f8e02ff */
.L_x_0:
[----:B----4-:R-:W-:-:S04]  /*00d0*/  IMAD.WIDE R2, R0, 0x4, R8 ;  /* 0x0000000400027825 */ /* 0x010fc800078e0208 */
[C---:B0-----:R-:W-:Y:S02]  /*00e0*/  IMAD.WIDE R4, R0.reuse, 0x4, R10 ;  /* 0x0000000400047825 */ /* 0x041fe400078e020a */
[----:B--2---:R-:W2:Y:S04]  /*00f0*/  LDG.E R2, desc[UR6][R2.64] ;  /* 0x0000000602027981 */ /* 0x004ea8000c1e1900 */
[----:B------:R-:W2:Y:S01]  /*0100*/  LDG.E R5, desc[UR6][R4.64] ;  /* 0x0000000604057981 */ /* 0x000ea2000c1e1900 */
[----:B-1-3--:R-:W-:Y:S01]  /*0110*/  IMAD.WIDE R6, R0, 0x4, R12 ;  /* 0x0000000400067825 */ /* 0x00afe200078e020c */
[----:B------:R-:W-:-:S04]  /*0120*/  IADD3 R0, PT, PT, R15, R0, RZ ;  /* 0x000000000f007210 */ /* 0x000fc80007ffe0ff */
[----:B------:R-:W-:Y:S02]  /*0130*/  ISETP.GE.AND P0, PT, R0, 0x800, PT ;  /* 0x000008000000780c */ /* 0x000fe40003f06270 */
[----:B--2---:R-:W-:-:S05]  /*0140*/  IADD3 R17, PT, PT, R2, R5, RZ ;  /* 0x0000000502117210 */ /* 0x004fca0007ffe0ff */
[----:B------:R1:W-:Y:S06]  /*0150*/  STG.E desc[UR6][R6.64], R17 ;  /* 0x0000001106007986 */ /* 0x0003ec000c101906 */
[----:B------:R-:W-:Y:S05]  /*0160*/  @!P0 BRA `(.L_x_0) ;  /* 0xfffffffc00d88947 */ /* 0x000fea000383ffff */
[----:B------:R-:W-:Y:S05]  /*0170*/  EXIT ;  /* 0x000000000000794d */ /* 0x000fea0003800000 */
.L_x_1:
[----:B------:R-:W-:-:S00]  /*0180*/  BRA `(.L_x_1) ;  /* 0xfffffffc00fc7947 */ /* 0x000fc0000383ffff */
[----:B------:R-:W-:-:S00]  /*0190*/  NOP ;  /* 0x0000000000007918 */ /* 0x000fc00000000000 */
        /* <DEDUP_REMOVED lines=14> */
.L_x_2:


//--------------------- .nv.shared.reserved.0     --------------------------
	.section	.nv.shared.reserved.0,"aw",@nobits
	.weak		__nv_reservedSMEM_offset_0_alias
	.size		__nv_reservedSMEM_offset_0_alias, 0, 64
	.other		__nv_reservedSMEM_offset_0_alias,@"STO_CUDA_RESERVED_SHARED STV_DEFAULT"
__nv_reservedSMEM_offset_0_alias:
	.zero		0
	.zero		64


//--------------------- .nv.constant0._Z6addvecPiPKiS1_ --------------------------
	.section	.nv.constant0._Z6addvecPiPKiS1_,"a",@progbits
	.sectionflags	@""
	.align	4
.nv.constant0._Z6addvecPiPKiS1_:
	.zero		920


//--------------------- SYMBOLS --------------------------

	.type		.nv.reservedSmem.offset0,@object
	.size		.nv.reservedSmem.offset0,0x4
